//
// Generated by NVIDIA NVVM Compiler
//
// Compiler Build ID: CL-36424714
// Cuda compilation tools, release 13.0, V13.0.88
// Based on NVVM 20.0.0
//

.version 9.0
.target sm_100
.address_size 64

	// .globl	_Z14dotProductCUDAPfS_S_

.visible .entry _Z14dotProductCUDAPfS_S_(
	.param .u64 .ptr .align 1 _Z14dotProductCUDAPfS_S__param_0,
	.param .u64 .ptr .align 1 _Z14dotProductCUDAPfS_S__param_1,
	.param .u64 .ptr .align 1 _Z14dotProductCUDAPfS_S__param_2
)
{
	.reg .pred 	%p<3>;
	.reg .b32 	%r<10>;
	.reg .b32 	%f<10>;
	.reg .b64 	%rd<12>;

	ld.param.u64 	%rd3, [_Z14dotProductCUDAPfS_S__param_0];
	ld.param.u64 	%rd4, [_Z14dotProductCUDAPfS_S__param_1];
	ld.param.u64 	%rd5, [_Z14dotProductCUDAPfS_S__param_2];
	mov.u32 	%r6, %tid.x;
	mov.u32 	%r7, %ctaid.x;
	mov.u32 	%r1, %ntid.x;
	mad.lo.s32 	%r2, %r7, %r1, %r6;
	setp.gt.s32 	%p1, %r2, 99999999;
	mov.f32 	%f9, 0f00000000;
	@%p1 bra 	$L__BB0_3;
	mov.u32 	%r8, %nctaid.x;
	mul.lo.s32 	%r3, %r1, %r8;
	cvta.to.global.u64 	%rd1, %rd3;
	cvta.to.global.u64 	%rd2, %rd4;
	mov.f32 	%f9, 0f00000000;
	mov.u32 	%r9, %r2;
$L__BB0_2:
	mul.wide.s32 	%rd6, %r9, 4;
	add.s64 	%rd7, %rd1, %rd6;
	ld.global.f32 	%f6, [%rd7];
	add.s64 	%rd8, %rd2, %rd6;
	ld.global.f32 	%f7, [%rd8];
	fma.rn.f32 	%f9, %f6, %f7, %f9;
	add.s32 	%r9, %r9, %r3;
	setp.lt.s32 	%p2, %r9, 100000000;
	@%p2 bra 	$L__BB0_2;
$L__BB0_3:
	cvta.to.global.u64 	%rd9, %rd5;
	mul.wide.u32 	%rd10, %r2, 4;
	add.s64 	%rd11, %rd9, %rd10;
	st.global.f32 	[%rd11], %f9;
	ret;

}


// ===== COMPILED SASS (sm_100) =====

	.target	sm_100

	.elftype	@"ET_EXEC"


//--------------------- .note.nv.tkinfo           --------------------------
	.section	.note.nv.tkinfo,"",@"SHT_NOTE"
	.sectionflags	@"SHF_NOTE_NV_TKINFO"
	.tkinfo
        /*0018*/ 	.word	0x00000002
        /*0030*/ 	.string	""
        /*0030*/ 	.string	"ptxas"
        /*0030*/ 	.string	"Cuda compilation tools, release 13.0, V13.0.88"
        /*0030*/ 	.string	"Build cuda_13.0.r13.0/compiler.36424714_0"
        /*0030*/ 	.string	"-arch sm_100 -m 64 "



//--------------------- .note.nv.cuinfo           --------------------------
	.section	.note.nv.cuinfo,"",@"SHT_NOTE"
	.sectionflags	@"SHF_NOTE_NV_CUINFO"
        /*0018*/ 	.short	0x0002
        /*001a*/ 	.short	0x0064
        /*001c*/ 	.short	0x0082
	.zero		2


//--------------------- .nv.info                  --------------------------
	.section	.nv.info,"",@"SHT_CUDA_INFO"
	.align	4


	//----- nvinfo : EIATTR_REGCOUNT
	.align		4
        /*0000*/ 	.byte	0x04, 0x2f
        /*0002*/ 	.short	(.L_1 - .L_0)
	.align		4
.L_0:
        /*0004*/ 	.word	index@(_Z14dotProductCUDAPfS_S_)
        /*0008*/ 	.word	0x00000012


	//----- nvinfo : EIATTR_FRAME_SIZE
	.align		4
.L_1:
        /*000c*/ 	.byte	0x04, 0x11
        /*000e*/ 	.short	(.L_3 - .L_2)
	.align		4
.L_2:
        /*0010*/ 	.word	index@(_Z14dotProductCUDAPfS_S_)
        /*0014*/ 	.word	0x00000000


	//----- nvinfo : EIATTR_MIN_STACK_SIZE
	.align		4
.L_3:
        /*0018*/ 	.byte	0x04, 0x12
        /*001a*/ 	.short	(.L_5 - .L_4)
	.align		4
.L_4:
        /*001c*/ 	.word	index@(_Z14dotProductCUDAPfS_S_)
        /*0020*/ 	.word	0x00000000
.L_5:


//--------------------- .nv.compat                --------------------------
	.section	.nv.compat,"",@"SHT_CUDA_COMPAT_INFO"
	.align	4
        /*0000*/ 	.byte	0x02, 0x09, 0x00, 0x00, 0x02, 0x02, 0x01, 0x00, 0x02, 0x05, 0x05, 0x00, 0x03, 0x07, 0x01, 0x01
        /*0010*/ 	.byte	0x02, 0x03, 0x00, 0x00, 0x02, 0x06, 0x01, 0x00, 0x04, 0x0b, 0x08, 0x00, 0x09, 0x00, 0x00, 0x00
        /*0020*/ 	.byte	0x00, 0x00, 0x00, 0x00


//--------------------- .nv.info._Z14dotProductCUDAPfS_S_ --------------------------
	.section	.nv.info._Z14dotProductCUDAPfS_S_,"",@"SHT_CUDA_INFO"
	.sectionflags	@""
	.align	4


	//----- nvinfo : EIATTR_CUDA_API_VERSION
	.align		4
        /*0000*/ 	.byte	0x04, 0x37
        /*0002*/ 	.short	(.L_7 - .L_6)
.L_6:
        /*0004*/ 	.word	0x00000082


	//----- nvinfo : EIATTR_KPARAM_INFO
	.align		4
.L_7:
        /*0008*/ 	.byte	0x04, 0x17
        /*000a*/ 	.short	(.L_9 - .L_8)
.L_8:
        /*000c*/ 	.word	0x00000000
        /*0010*/ 	.short	0x0002
        /*0012*/ 	.short	0x0010
        /*0014*/ 	.byte	0x00, 0xf5, 0x21, 0x00


	//----- nvinfo : EIATTR_KPARAM_INFO
	.align		4
.L_9:
        /*0018*/ 	.byte	0x04, 0x17
        /*001a*/ 	.short	(.L_11 - .L_10)
.L_10:
        /*001c*/ 	.word	0x00000000
        /*0020*/ 	.short	0x0001
        /*0022*/ 	.short	0x0008
        /*0024*/ 	.byte	0x00, 0xf5, 0x21, 0x00


	//----- nvinfo : EIATTR_KPARAM_INFO
	.align		4
.L_11:
        /*0028*/ 	.byte	0x04, 0x17
        /*002a*/ 	.short	(.L_13 - .L_12)
.L_12:
        /*002c*/ 	.word	0x00000000
        /*0030*/ 	.short	0x0000
        /*0032*/ 	.short	0x0000
        /*0034*/ 	.byte	0x00, 0xf5, 0x21, 0x00


	//----- nvinfo : EIATTR_SPARSE_MMA_MASK
	.align		4
.L_13:
        /*0038*/ 	.byte	0x03, 0x50
        /*003a*/ 	.short	0x0000


	//----- nvinfo : EIATTR_MAXREG_COUNT
	.align		4
        /*003c*/ 	.byte	0x03, 0x1b
        /*003e*/ 	.short	0x00ff


	//----- nvinfo : EIATTR_MERCURY_ISA_VERSION
	.align		4
        /*0040*/ 	.byte	0x03, 0x5f
        /*0042*/ 	.short	0x0101


	//----- nvinfo : EIATTR_VRC_CTA_INIT_COUNT
	.align		4
        /*0044*/ 	.byte	0x02, 0x4a
	.zero		1
	.zero		1


	//----- nvinfo : EIATTR_EXIT_INSTR_OFFSETS
	.align		4
        /*0048*/ 	.byte	0x04, 0x1c
        /*004a*/ 	.short	(.L_15 - .L_14)


	//   ....[0]....
.L_14:
        /*004c*/ 	.word	0x000001c0


	//----- nvinfo : EIATTR_CRS_STACK_SIZE
	.align		4
.L_15:
        /*0050*/ 	.byte	0x04, 0x1e
        /*0052*/ 	.short	(.L_17 - .L_16)
.L_16:
        /*0054*/ 	.word	0x00000000


	//----- nvinfo : EIATTR_CBANK_PARAM_SIZE
	.align		4
.L_17:
        /*0058*/ 	.byte	0x03, 0x19
        /*005a*/ 	.short	0x0018


	//----- nvinfo : EIATTR_PARAM_CBANK
	.align		4
        /*005c*/ 	.byte	0x04, 0x0a
        /*005e*/ 	.short	(.L_19 - .L_18)
	.align		4
.L_18:
        /*0060*/ 	.word	index@(.nv.constant0._Z14dotProductCUDAPfS_S_)
        /*0064*/ 	.short	0x0380
        /*0066*/ 	.short	0x0018


	//----- nvinfo : EIATTR_SW_WAR
	.align		4
.L_19:
        /*0068*/ 	.byte	0x04, 0x36
        /*006a*/ 	.short	(.L_21 - .L_20)
.L_20:
        /*006c*/ 	.word	0x00000008
.L_21:


//--------------------- .nv.callgraph             --------------------------
	.section	.nv.callgraph,"",@"SHT_CUDA_CALLGRAPH"
	.align	4
	.sectionentsize	8
	.align		4
        /*0000*/ 	.word	0x00000000
	.align		4
        /*0004*/ 	.word	0xffffffff
	.align		4
        /*0008*/ 	.word	0x00000000
	.align		4
        /*000c*/ 	.word	0xfffffffe
	.align		4
        /*0010*/ 	.word	0x00000000
	.align		4
        /*0014*/ 	.word	0xfffffffd
	.align		4
        /*0018*/ 	.word	0x00000000
	.align		4
        /*001c*/ 	.word	0xfffffffc


//--------------------- .text._Z14dotProductCUDAPfS_S_ --------------------------
	.section	.text._Z14dotProductCUDAPfS_S_,"ax",@progbits
	.align	128
        .global         _Z14dotProductCUDAPfS_S_
        .type           _Z14dotProductCUDAPfS_S_,@function
        .size           _Z14dotProductCUDAPfS_S_,(.L_x_4 - _Z14dotProductCUDAPfS_S_)
        .other          _Z14dotProductCUDAPfS_S_,@"STO_CUDA_ENTRY STV_DEFAULT"
_Z14dotProductCUDAPfS_S_:
.text._Z14dotProductCUDAPfS_S_:
[----:B------:R-:W-:Y:S01]  /*0000*/  LDC R1, c[0x0][0x37c] ;  /* 0x0000df00ff017b82 */ /* 0x000fe20000000800 */
[----:B------:R-:W0:Y:S07]  /*0010*/  S2R R3, SR_TID.X ;  /* 0x0000000000037919 */ /* 0x000e2e0000002100 */
[----:B------:R-:W0:Y:S01]  /*0020*/  S2UR UR4, SR_CTAID.X ;  /* 0x00000000000479c3 */ /* 0x000e220000002500 */
[----:B------:R-:W-:Y:S01]  /*0030*/  BSSY.RECONVERGENT B0, `(.L_x_0) ;  /* 0x0000017000007945 */ /* 0x000fe20003800200 */
[----:B------:R-:W-:-:S06]  /*0040*/  HFMA2 R13, -RZ, RZ, 0, 0 ;  /* 0x00000000ff0d7431 */ /* 0x000fcc00000001ff */
[----:B------:R-:W0:Y:S08]  /*0050*/  LDC R0, c[0x0][0x360] ;  /* 0x0000d800ff007b82 */ /* 0x000e300000000800 */
[----:B------:R-:W1:Y:S01]  /*0060*/  LDC.64 R6, c[0x0][0x390] ;  /* 0x0000e400ff067b82 */ /* 0x000e620000000a00 */
[----:B0-----:R-:W-:Y:S01]  /*0070*/  IMAD R3, R0, UR4, R3 ;  /* 0x0000000400037c24 */ /* 0x001fe2000f8e0203 */
[----:B------:R-:W0:Y:S04]  /*0080*/  LDCU.64 UR4, c[0x0][0x358] ;  /* 0x00006b00ff0477ac */ /* 0x000e280008000a00 */
[C---:B------:R-:W-:Y:S01]  /*0090*/  ISETP.GT.AND P0, PT, R3.reuse, 0x5f5e0ff, PT ;  /* 0x05f5e0ff0300780c */ /* 0x040fe20003f04270 */
[----:B-1----:R-:W-:-:S12]  /*00a0*/  IMAD.WIDE.U32 R6, R3, 0x4, R6 ;  /* 0x0000000403067825 */ /* 0x002fd800078e0006 */
[----:B------:R-:W-:Y:S05]  /*00b0*/  @P0 BRA `(.L_x_1) ;  /* 0x0000000000380947 */ /* 0x000fea0003800000 */
[----:B------:R-:W1:Y:S01]  /*00c0*/  LDC.64 R8, c[0x0][0x380] ;  /* 0x0000e000ff087b82 */ /* 0x000e620000000a00 */
[----:B------:R-:W2:Y:S01]  /*00d0*/  LDCU UR6, c[0x0][0x370] ;  /* 0x00006e00ff0677ac */ /* 0x000ea20008000800 */
[----:B------:R-:W-:Y:S02]  /*00e0*/  MOV R15, R3 ;  /* 0x00000003000f7202 */ /* 0x000fe40000000f00 */
[----:B------:R-:W-:-:S04]  /*00f0*/  MOV R13, RZ ;  /* 0x000000ff000d7202 */ /* 0x000fc80000000f00 */
[----:B------:R-:W3:Y:S01]  /*0100*/  LDC.64 R10, c[0x0][0x388] ;  /* 0x0000e200ff0a7b82 */ /* 0x000ee20000000a00 */
[----:B--2---:R-:W-:-:S07]  /*0110*/  IMAD R0, R0, UR6, RZ ;  /* 0x0000000600007c24 */ /* 0x004fce000f8e02ff */
.L_x_2:
[----:B-1----:R-:W-:-:S04]  /*0120*/  IMAD.WIDE R2, R15, 0x4, R8 ;  /* 0x000000040f027825 */ /* 0x002fc800078e0208 */
[----:B---3--:R-:W-:Y:S02]  /*0130*/  IMAD.WIDE R4, R15, 0x4, R10 ;  /* 0x000000040f047825 */ /* 0x008fe400078e020a */
[----:B0-----:R-:W2:Y:S04]  /*0140*/  LDG.E R2, desc[UR4][R2.64] ;  /* 0x0000000402027981 */ /* 0x001ea8000c1e1900 */
[----:B------:R-:W2:Y:S01]  /*0150*/  LDG.E R4, desc[UR4][R4.64] ;  /* 0x0000000404047981 */ /* 0x000ea2000c1e1900 */
[----:B------:R-:W-:-:S04]  /*0160*/  IADD3 R15, PT, PT, R0, R15, RZ ;  /* 0x0000000f000f7210 */ /* 0x000fc80007ffe0ff */
[----:B------:R-:W-:Y:S01]  /*0170*/  ISETP.GE.AND P0, PT, R15, 0x5f5e100, PT ;  /* 0x05f5e1000f00780c */ /* 0x000fe20003f06270 */
[----:B--2---:R-:W-:-:S12]  /*0180*/  FFMA R13, R2, R4, R13 ;  /* 0x00000004020d7223 */ /* 0x004fd8000000000d */
[----:B------:R-:W-:Y:S05]  /*0190*/  @!P0 BRA `(.L_x_2) ;  /* 0xfffffffc00e08947 */ /* 0x000fea000383ffff */
.L_x_1:
[----:B0-----:R-:W-:Y:S05]  /*01a0*/  BSYNC.RECONVERGENT B0 ;  /* 0x0000000000007941 */ /* 0x001fea0003800200 */
.L_x_0:
[----:B------:R-:W-:Y:S01]  /*01b0*/  STG.E desc[UR4][R6.64], R13 ;  /* 0x0000000d06007986 */ /* 0x000fe2000c101904 */
[----:B------:R-:W-:Y:S05]  /*01c0*/  EXIT ;  /* 0x000000000000794d */ /* 0x000fea0003800000 */
.L_x_3:
[----:B------:R-:W-:-:S00]  /*01d0*/  BRA `(.L_x_3) ;  /* 0xfffffffc00fc7947 */ /* 0x000fc0000383ffff */
[----:B------:R-:W-:-:S00]  /*01e0*/  NOP ;  /* 0x0000000000007918 */ /* 0x000fc00000000000 */
        /* <DEDUP_REMOVED lines=9> */
.L_x_4:


//--------------------- .nv.shared.reserved.0     --------------------------
	.section	.nv.shared.reserved.0,"aw",@nobits
	.weak		__nv_reservedSMEM_offset_0_alias
	.size		__nv_reservedSMEM_offset_0_alias, 0, 64
	.other		__nv_reservedSMEM_offset_0_alias,@"STO_CUDA_RESERVED_SHARED STV_DEFAULT"
__nv_reservedSMEM_offset_0_alias:
	.zero		0
	.zero		64


//--------------------- .nv.constant0._Z14dotProductCUDAPfS_S_ --------------------------
	.section	.nv.constant0._Z14dotProductCUDAPfS_S_,"a",@progbits
	.sectionflags	@""
	.align	4
.nv.constant0._Z14dotProductCUDAPfS_S_:
	.zero		920


//--------------------- SYMBOLS --------------------------

	.type		.nv.reservedSmem.offset0,@object
	.size		.nv.reservedSmem.offset0,0x4
